	.headerflags	@"EF_CUDA_TEXMODE_UNIFIED EF_CUDA_64BIT_ADDRESS EF_CUDA_ACCELERATORS EF_CUDA_SM90 EF_CUDA_VIRTUAL_SM(EF_CUDA_SM90)"
	.elftype	@"ET_EXEC"


//--------------------- .nv.info                  --------------------------
	.section	.nv.info,"",@"SHT_CUDA_INFO"
	.align	4


	//----- nvinfo : EIATTR_REGCOUNT
	.align		4
        /*0000*/ 	.byte	0x04, 0x2f
        /*0002*/ 	.short	(.L_3 - .L_2)
	.align		4
.L_2:
        /*0004*/ 	.word	index@(triton_poi_fused__native_batch_norm_legit_no_training_relu_8)
        /*0008*/ 	.word	0x0000001a


	//----- nvinfo : EIATTR_MIN_STACK_SIZE
	.align		4
.L_3:
        /*000c*/ 	.byte	0x04, 0x12
        /*000e*/ 	.short	(.L_5 - .L_4)
	.align		4
.L_4:
        /*0010*/ 	.word	index@(triton_poi_fused__native_batch_norm_legit_no_training_relu_8)
        /*0014*/ 	.word	0x00000000


	//----- nvinfo : EIATTR_FRAME_SIZE
	.align		4
.L_5:
        /*0018*/ 	.byte	0x04, 0x11
        /*001a*/ 	.short	(.L_7 - .L_6)
	.align		4
.L_6:
        /*001c*/ 	.word	index@(triton_poi_fused__native_batch_norm_legit_no_training_relu_8)
        /*0020*/ 	.word	0x00000000


	//----- nvinfo : EIATTR_MIN_STACK_SIZE
	.align		4
.L_7:
        /*0024*/ 	.byte	0x04, 0x12
        /*0026*/ 	.short	(.L_9 - .L_8)
	.align		4
.L_8:
        /*0028*/ 	.word	index@(triton_poi_fused__native_batch_norm_legit_no_training_relu_8)
        /*002c*/ 	.word	0x00000000
.L_9:


//--------------------- .nv.info.triton_poi_fused__native_batch_norm_legit_no_training_relu_8 --------------------------
	.section	.nv.info.triton_poi_fused__native_batch_norm_legit_no_training_relu_8,"",@"SHT_CUDA_INFO"
	.sectionflags	@""
	.align	4


	//----- nvinfo : EIATTR_CUDA_API_VERSION
	.align		4
        /*0000*/ 	.byte	0x04, 0x37
        /*0002*/ 	.short	(.L_11 - .L_10)
.L_10:
        /*0004*/ 	.word	0x0000007c


	//----- nvinfo : EIATTR_KPARAM_INFO
	.align		4
.L_11:
        /*0008*/ 	.byte	0x04, 0x17
        /*000a*/ 	.short	(.L_13 - .L_12)
.L_12:
        /*000c*/ 	.word	0x00000000
        /*0010*/ 	.short	0x0007
        /*0012*/ 	.short	0x0034
        /*0014*/ 	.byte	0x00, 0xf0, 0x11, 0x00


	//----- nvinfo : EIATTR_KPARAM_INFO
	.align		4
.L_13:
        /*0018*/ 	.byte	0x04, 0x17
        /*001a*/ 	.short	(.L_15 - .L_14)
.L_14:
        /*001c*/ 	.word	0x00000000
        /*0020*/ 	.short	0x0006
        /*0022*/ 	.short	0x0030
        /*0024*/ 	.byte	0x00, 0xf0, 0x11, 0x00


	//----- nvinfo : EIATTR_KPARAM_INFO
	.align		4
.L_15:
        /*0028*/ 	.byte	0x04, 0x17
        /*002a*/ 	.short	(.L_17 - .L_16)
.L_16:
        /*002c*/ 	.word	0x00000000
        /*0030*/ 	.short	0x0005
        /*0032*/ 	.short	0x0028
        /*0034*/ 	.byte	0x00, 0xf4, 0x21, 0x00


	//----- nvinfo : EIATTR_KPARAM_INFO
	.align		4
.L_17:
        /*0038*/ 	.byte	0x04, 0x17
        /*003a*/ 	.short	(.L_19 - .L_18)
.L_18:
        /*003c*/ 	.word	0x00000000
        /*0040*/ 	.short	0x0004
        /*0042*/ 	.short	0x0020
        /*0044*/ 	.byte	0x00, 0xf4, 0x21, 0x00


	//----- nvinfo : EIATTR_KPARAM_INFO
	.align		4
.L_19:
        /*0048*/ 	.byte	0x04, 0x17
        /*004a*/ 	.short	(.L_21 - .L_20)
.L_20:
        /*004c*/ 	.word	0x00000000
        /*0050*/ 	.short	0x0003
        /*0052*/ 	.short	0x0018
        /*0054*/ 	.byte	0x00, 0xf4, 0x21, 0x00


	//----- nvinfo : EIATTR_KPARAM_INFO
	.align		4
.L_21:
        /*0058*/ 	.byte	0x04, 0x17
        /*005a*/ 	.short	(.L_23 - .L_22)
.L_22:
        /*005c*/ 	.word	0x00000000
        /*0060*/ 	.short	0x0002
        /*0062*/ 	.short	0x0010
        /*0064*/ 	.byte	0x00, 0xf4, 0x21, 0x00


	//----- nvinfo : EIATTR_KPARAM_INFO
	.align		4
.L_23:
        /*0068*/ 	.byte	0x04, 0x17
        /*006a*/ 	.short	(.L_25 - .L_24)
.L_24:
        /*006c*/ 	.word	0x00000000
        /*0070*/ 	.short	0x0001
        /*0072*/ 	.short	0x0008
        /*0074*/ 	.byte	0x00, 0xf4, 0x21, 0x00


	//----- nvinfo : EIATTR_KPARAM_INFO
	.align		4
.L_25:
        /*0078*/ 	.byte	0x04, 0x17
        /*007a*/ 	.short	(.L_27 - .L_26)
.L_26:
        /*007c*/ 	.word	0x00000000
        /*0080*/ 	.short	0x0000
        /*0082*/ 	.short	0x0000
        /*0084*/ 	.byte	0x00, 0xf4, 0x21, 0x00


	//----- nvinfo : EIATTR_SPARSE_MMA_MASK
	.align		4
.L_27:
        /*0088*/ 	.byte	0x03, 0x50
        /*008a*/ 	.short	0x0000


	//----- nvinfo : EIATTR_MAXREG_COUNT
	.align		4
        /*008c*/ 	.byte	0x03, 0x1b
        /*008e*/ 	.short	0x00ff


	//----- nvinfo : EIATTR_EXIT_INSTR_OFFSETS
	.align		4
        /*0090*/ 	.byte	0x04, 0x1c
        /*0092*/ 	.short	(.L_29 - .L_28)


	//   ....[0]....
.L_28:
        /*0094*/ 	.word	0x000005e0


	//   ....[1]....
        /*0098*/ 	.word	0x00000680


	//----- nvinfo : EIATTR_REQNTID
	.align		4
.L_29:
        /*009c*/ 	.byte	0x04, 0x10
        /*009e*/ 	.short	(.L_31 - .L_30)
.L_30:
        /*00a0*/ 	.word	0x00000080
        /*00a4*/ 	.word	0x00000001
        /*00a8*/ 	.word	0x00000001


	//----- nvinfo : EIATTR_CBANK_PARAM_SIZE
	.align		4
.L_31:
        /*00ac*/ 	.byte	0x03, 0x19
        /*00ae*/ 	.short	0x0038


	//----- nvinfo : EIATTR_PARAM_CBANK
	.align		4
        /*00b0*/ 	.byte	0x04, 0x0a
        /*00b2*/ 	.short	(.L_33 - .L_32)
	.align		4
.L_32:
        /*00b4*/ 	.word	index@(.nv.constant0.triton_poi_fused__native_batch_norm_legit_no_training_relu_8)
        /*00b8*/ 	.short	0x0210
        /*00ba*/ 	.short	0x0038


	//----- nvinfo : EIATTR_SW_WAR
	.align		4
.L_33:
        /*00bc*/ 	.byte	0x04, 0x36
        /*00be*/ 	.short	(.L_35 - .L_34)
.L_34:
        /*00c0*/ 	.word	0x00000008
.L_35:


//--------------------- .nv.callgraph             --------------------------
	.section	.nv.callgraph,"",@"SHT_CUDA_CALLGRAPH"
	.align	4
	.sectionentsize	8
	.align		4
        /*0000*/ 	.word	0x00000000
	.align		4
        /*0004*/ 	.word	0xffffffff
	.align		4
        /*0008*/ 	.word	0x00000000
	.align		4
        /*000c*/ 	.word	0xfffffffe
	.align		4
        /*0010*/ 	.word	0x00000000
	.align		4
        /*0014*/ 	.word	0xfffffffd
	.align		4
        /*0018*/ 	.word	0x00000000
	.align		4
        /*001c*/ 	.word	0xfffffffc


//--------------------- .nv.constant4             --------------------------
	.section	.nv.constant4,"a",@progbits
	.align	8
	.align		8
.nv.constant4:
        /*0000*/ 	.dword	_$_str
	.align		8
        /*0008*/ 	.dword	_$_str_$_2


//--------------------- .text.triton_poi_fused__native_batch_norm_legit_no_training_relu_8 --------------------------
	.section	.text.triton_poi_fused__native_batch_norm_legit_no_training_relu_8,"ax",@progbits
	.sectionflags	@"SHF_BARRIERS=1"
	.align	128
        .global         triton_poi_fused__native_batch_norm_legit_no_training_relu_8
        .type           triton_poi_fused__native_batch_norm_legit_no_training_relu_8,@function
        .size           triton_poi_fused__native_batch_norm_legit_no_training_relu_8,(.L_x_1 - triton_poi_fused__native_batch_norm_legit_no_training_relu_8)
        .other          triton_poi_fused__native_batch_norm_legit_no_training_relu_8,@"STO_CUDA_ENTRY STV_DEFAULT"
triton_poi_fused__native_batch_norm_legit_no_training_relu_8:
.text.triton_poi_fused__native_batch_norm_legit_no_training_relu_8:
[----:B------:R-:W0:Y:S01]  /*0000*/  LDC R1, c[0x0][0x28] ;  /* 0x00000a00ff017b82 */ /* 0x000e220000000800 */
[----:B------:R-:W1:Y:S07]  /*0010*/  S2R R10, SR_TID.X ;  /* 0x00000000000a7919 */ /* 0x000e6e0000002100 */
[----:B------:R-:W2:Y:S01]  /*0020*/  LDC.64 R2, c[0x0][0x220] ;  /* 0x00008800ff027b82 */ /* 0x000ea20000000a00 */
[----:B------:R-:W-:Y:S01]  /*0030*/  ULDC.64 UR6, c[0x0][0x208] ;  /* 0x0000820000067ab9 */ /* 0x000fe20000000a00 */
[----:B------:R-:W3:Y:S01]  /*0040*/  S2R R0, SR_CTAID.Y ;  /* 0x0000000000007919 */ /* 0x000ee20000002600 */
[----:B------:R-:W4:Y:S05]  /*0050*/  S2R R8, SR_CTAID.X ;  /* 0x0000000000087919 */ /* 0x000f2a0000002500 */
[----:B------:R-:W5:Y:S08]  /*0060*/  LDC.64 R14, c[0x0][0x210] ;  /* 0x00008400ff0e7b82 */ /* 0x000f700000000a00 */
[----:B------:R-:W4:Y:S08]  /*0070*/  LDC.64 R18, c[0x0][0x218] ;  /* 0x00008600ff127b82 */ /* 0x000f300000000a00 */
[----:B------:R-:W5:Y:S01]  /*0080*/  LDC.64 R16, c[0x0][0x230] ;  /* 0x00008c00ff107b82 */ /* 0x000f620000000a00 */
[----:B-1----:R-:W-:-:S07]  /*0090*/  IMAD.SHL.U32 R9, R10, 0x2, RZ ;  /* 0x000000020a097824 */ /* 0x002fce00078e00ff */
[----:B------:R-:W1:Y:S01]  /*00a0*/  LDC.64 R12, c[0x0][0x228] ;  /* 0x00008a00ff0c7b82 */ /* 0x000e620000000a00 */
[----:B------:R-:W-:-:S04]  /*00b0*/  LOP3.LUT R9, R9, 0xfe, RZ, 0xc0, !PT ;  /* 0x000000fe09097812 */ /* 0x000fc800078ec0ff */
[----:B---3--:R-:W-:-:S04]  /*00c0*/  PRMT R4, R9, 0x6540, R0 ;  /* 0x0000654009047816 */ /* 0x008fc80000000000 */
[C---:B------:R-:W-:Y:S01]  /*00d0*/  ISETP.GE.AND P2, PT, R4.reuse, 0x300, PT ;  /* 0x000003000400780c */ /* 0x040fe20003f46270 */
[----:B------:R-:W-:-:S05]  /*00e0*/  IMAD.HI R5, R4, 0x2aaaaaab, RZ ;  /* 0x2aaaaaab04057827 */ /* 0x000fca00078e02ff */
[----:B------:R-:W-:-:S04]  /*00f0*/  SHF.R.U32.HI R6, RZ, 0x1f, R5 ;  /* 0x0000001fff067819 */ /* 0x000fc80000011605 */
[----:B------:R-:W-:Y:S02]  /*0100*/  LEA.HI.SX32 R5, R5, R6, 0x1b ;  /* 0x0000000605057211 */ /* 0x000fe400078fdaff */
[----:B------:R-:W-:-:S03]  /*0110*/  CS2R R6, SRZ ;  /* 0x0000000000067805 */ /* 0x000fc6000001ff00 */
[----:B------:R-:W-:-:S04]  /*0120*/  IMAD R11, R5, -0xc0, R4 ;  /* 0xffffff40050b7824 */ /* 0x000fc800078e0204 */
[----:B--2---:R-:W-:-:S05]  /*0130*/  IMAD.WIDE R2, R11, 0x4, R2 ;  /* 0x000000040b027825 */ /* 0x004fca00078e0202 */
[----:B------:R2:W3:Y:S01]  /*0140*/  @!P2 LDG.E.EL.64 R6, desc[UR6][R2.64] ;  /* 0x000000060206a981 */ /* 0x0004e2000c2e1b00 */
[C---:B----4-:R-:W-:Y:S01]  /*0150*/  ISETP.GE.AND P0, PT, R8.reuse, 0x10, PT ;  /* 0x000000100800780c */ /* 0x050fe20003f06270 */
[----:B------:R-:W-:Y:S02]  /*0160*/  IMAD R20, R8, 0xc0, R11 ;  /* 0x000000c008147824 */ /* 0x000fe400078e020b */
[----:B0----5:R-:W-:Y:S01]  /*0170*/  IMAD.WIDE R22, R11, 0x4, R16 ;  /* 0x000000040b167825 */ /* 0x021fe200078e0210 */
[----:B------:R-:W-:-:S03]  /*0180*/  ISETP.LT.AND P1, PT, R4, 0x300, !P0 ;  /* 0x000003000400780c */ /* 0x000fc60004721270 */
[----:B------:R-:W-:Y:S01]  /*0190*/  IMAD R5, R5, 0xc00, R20 ;  /* 0x00000c0005057824 */ /* 0x000fe200078e0214 */
[----:B--2---:R-:W-:Y:S01]  /*01a0*/  CS2R R2, SRZ ;  /* 0x0000000000027805 */ /* 0x004fe2000001ff00 */
[----:B------:R-:W-:-:S04]  /*01b0*/  IMAD.WIDE R20, R11, 0x4, R18 ;  /* 0x000000040b147825 */ /* 0x000fc800078e0212 */
[----:B------:R-:W-:Y:S01]  /*01c0*/  IMAD.WIDE R14, R5, 0x4, R14 ;  /* 0x00000004050e7825 */ /* 0x000fe200078e020e */
[----:B------:R-:W-:Y:S02]  /*01d0*/  CS2R R4, SRZ ;  /* 0x0000000000047805 */ /* 0x000fe4000001ff00 */
[----:B------:R-:W-:Y:S01]  /*01e0*/  CS2R R16, SRZ ;  /* 0x0000000000107805 */ /* 0x000fe2000001ff00 */
[----:B-1----:R-:W-:Y:S01]  /*01f0*/  IMAD.WIDE R12, R11, 0x4, R12 ;  /* 0x000000040b0c7825 */ /* 0x002fe200078e020c */
[----:B------:R-:W2:Y:S01]  /*0200*/  @P1 LDG.E.EL.64 R2, desc[UR6][R14.64] ;  /* 0x000000060e021981 */ /* 0x000ea2000c2e1b00 */
[----:B------:R-:W-:-:S03]  /*0210*/  CS2R R18, SRZ ;  /* 0x0000000000127805 */ /* 0x000fc6000001ff00 */
[----:B------:R-:W2:Y:S04]  /*0220*/  @!P2 LDG.E.EL.64 R4, desc[UR6][R20.64] ;  /* 0x000000061404a981 */ /* 0x000ea8000c2e1b00 */
[----:B------:R0:W4:Y:S04]  /*0230*/  @!P2 LDG.E.EL.64 R16, desc[UR6][R12.64] ;  /* 0x000000060c10a981 */ /* 0x000128000c2e1b00 */
[----:B------:R-:W4:Y:S01]  /*0240*/  @!P2 LDG.E.EL.64 R18, desc[UR6][R22.64] ;  /* 0x000000061612a981 */ /* 0x000f22000c2e1b00 */
[----:B------:R-:W1:Y:S01]  /*0250*/  S2UR UR5, SR_CgaCtaId ;  /* 0x00000000000579c3 */ /* 0x000e620000008800 */
[----:B------:R-:W-:Y:S01]  /*0260*/  UMOV UR4, 0x400 ;  /* 0x0000040000047882 */ /* 0x000fe20000000000 */
[----:B0-----:R-:W-:Y:S01]  /*0270*/  IMAD.MOV.U32 R13, RZ, RZ, 0x3e800000 ;  /* 0x3e800000ff0d7424 */ /* 0x001fe200078e00ff */
[----:B-1----:R-:W-:-:S06]  /*0280*/  UPRMT UR4, UR5, 0x654, UR4 ;  /* 0x0000065405047896 */ /* 0x002fcc0008000004 */
[----:B------:R-:W-:Y:S01]  /*0290*/  LEA R12, R9, UR4, 0x3 ;  /* 0x00000004090c7c11 */ /* 0x000fe2000f8e18ff */
[----:B---3--:R-:W-:Y:S01]  /*02a0*/  FADD R6, R6, 9.9999997473787516356e-06 ;  /* 0x3727c5ac06067421 */ /* 0x008fe20000000000 */
[----:B------:R-:W-:-:S03]  /*02b0*/  FADD R7, R7, 9.9999997473787516356e-06 ;  /* 0x3727c5ac07077421 */ /* 0x000fc60000000000 */
[----:B------:R-:W0:Y:S08]  /*02c0*/  MUFU.SQRT R11, R6 ;  /* 0x00000006000b7308 */ /* 0x000e300000002000 */
[----:B------:R-:W1:Y:S01]  /*02d0*/  MUFU.SQRT R14, R7 ;  /* 0x00000007000e7308 */ /* 0x000e620000002000 */
[C---:B0-----:R-:W-:Y:S02]  /*02e0*/  FSETP.GT.AND P1, PT, R11.reuse, 8.50705917302346158658e+37, PT ;  /* 0x7e8000000b00780b */ /* 0x041fe40003f24000 */
[----:B------:R-:W-:-:S02]  /*02f0*/  FSETP.GEU.AND P3, PT, R11, 1.175494350822287508e-38, PT ;  /* 0x008000000b00780b */ /* 0x000fc40003f6e000 */
[----:B------:R-:W-:Y:S01]  /*0300*/  FSEL R6, R13, 1, P1 ;  /* 0x3f8000000d067808 */ /* 0x000fe20000800000 */
[----:B--2---:R-:W-:Y:S01]  /*0310*/  FADD R2, -R4, R2 ;  /* 0x0000000204027221 */ /* 0x004fe20000000100 */
[----:B------:R-:W-:Y:S01]  /*0320*/  FADD R3, -R5, R3 ;  /* 0x0000000305037221 */ /* 0x000fe20000000100 */
[----:B------:R-:W-:Y:S02]  /*0330*/  LOP3.LUT R5, R10, 0x7f, RZ, 0xc0, !PT ;  /* 0x0000007f0a057812 */ /* 0x000fe400078ec0ff */
[C---:B-1----:R-:W-:Y:S02]  /*0340*/  FSETP.GT.AND P2, PT, R14.reuse, 8.50705917302346158658e+37, PT ;  /* 0x7e8000000e00780b */ /* 0x042fe40003f44000 */
[----:B------:R-:W-:Y:S02]  /*0350*/  FSETP.GEU.AND P4, PT, R14, 1.175494350822287508e-38, PT ;  /* 0x008000000e00780b */ /* 0x000fe40003f8e000 */
[----:B------:R-:W-:Y:S01]  /*0360*/  @P1 FMUL R11, R11, 0.25 ;  /* 0x3e8000000b0b1820 */ /* 0x000fe20000400000 */
[----:B------:R-:W-:Y:S01]  /*0370*/  FSEL R13, R13, 1, P2 ;  /* 0x3f8000000d0d7808 */ /* 0x000fe20001000000 */
[----:B------:R-:W-:-:S02]  /*0380*/  @!P3 FMUL R6, R6, 16777216 ;  /* 0x4b8000000606b820 */ /* 0x000fc40000400000 */
[----:B------:R-:W-:-:S05]  /*0390*/  @!P3 FMUL R11, R11, 16777216 ;  /* 0x4b8000000b0bb820 */ /* 0x000fca0000400000 */
[----:B------:R-:W-:Y:S01]  /*03a0*/  @P2 FMUL R14, R14, 0.25 ;  /* 0x3e8000000e0e2820 */ /* 0x000fe20000400000 */
[----:B------:R-:W0:Y:S01]  /*03b0*/  MUFU.RCP R11, R11 ;  /* 0x0000000b000b7308 */ /* 0x000e220000001000 */
[----:B------:R-:W-:Y:S02]  /*03c0*/  @!P4 FMUL R13, R13, 16777216 ;  /* 0x4b8000000d0dc820 */ /* 0x000fe40000400000 */
[----:B------:R-:W-:-:S06]  /*03d0*/  @!P4 FMUL R14, R14, 16777216 ;  /* 0x4b8000000e0ec820 */ /* 0x000fcc0000400000 */
[----:B------:R-:W1:Y:S01]  /*03e0*/  MUFU.RCP R14, R14 ;  /* 0x0000000e000e7308 */ /* 0x000e620000001000 */
[----:B0-----:R-:W-:-:S04]  /*03f0*/  FMUL R7, R11, R6 ;  /* 0x000000060b077220 */ /* 0x001fc80000400000 */
[----:B------:R-:W-:-:S04]  /*0400*/  FMUL R7, R2, R7 ;  /* 0x0000000702077220 */ /* 0x000fc80000400000 */
[----:B----4-:R-:W-:Y:S01]  /*0410*/  FFMA R7, R7, R16, R18 ;  /* 0x0000001007077223 */ /* 0x010fe20000000012 */
[----:B-1----:R-:W-:Y:S01]  /*0420*/  FMUL R4, R14, R13 ;  /* 0x0000000d0e047220 */ /* 0x002fe20000400000 */
[----:B------:R-:W-:-:S03]  /*0430*/  LEA R13, R5, UR4, 0x3 ;  /* 0x00000004050d7c11 */ /* 0x000fc6000f8e18ff */
[----:B------:R-:W-:Y:S01]  /*0440*/  FMUL R4, R3, R4 ;  /* 0x0000000403047220 */ /* 0x000fe20000400000 */
[C---:B------:R-:W-:Y:S01]  /*0450*/  FSETP.GEU.AND P1, PT, R7.reuse, RZ, PT ;  /* 0x000000ff0700720b */ /* 0x040fe20003f2e000 */
[----:B------:R-:W0:Y:S02]  /*0460*/  LDC.64 R2, c[0x0][0x238] ;  /* 0x00008e00ff027b82 */ /* 0x000e240000000a00 */
[----:B------:R-:W-:Y:S01]  /*0470*/  FFMA R4, R4, R17, R19 ;  /* 0x0000001104047223 */ /* 0x000fe20000000013 */
[----:B------:R-:W-:-:S04]  /*0480*/  FSEL R10, R7, RZ, P1 ;  /* 0x000000ff070a7208 */ /* 0x000fc80000800000 */
[C---:B------:R-:W-:Y:S01]  /*0490*/  FSETP.GEU.AND P2, PT, R4.reuse, RZ, PT ;  /* 0x000000ff0400720b */ /* 0x040fe20003f4e000 */
[----:B------:R1:W-:Y:S03]  /*04a0*/  STS [R12], R10 ;  /* 0x0000000a0c007388 */ /* 0x0003e60000000800 */
[----:B------:R-:W-:Y:S02]  /*04b0*/  FSEL R11, R4, RZ, P2 ;  /* 0x000000ff040b7208 */ /* 0x000fe40001000000 */
[----:B------:R-:W-:Y:S02]  /*04c0*/  PRMT R4, R5, 0x6540, R0 ;  /* 0x0000654005047816 */ /* 0x000fe40000000000 */
[----:B------:R-:W-:Y:S01]  /*04d0*/  SHF.L.U32 R0, R0, 0x8, RZ ;  /* 0x0000000800007819 */ /* 0x000fe200000006ff */
[----:B------:R-:W-:Y:S01]  /*04e0*/  STS [R12+0x8], R11 ;  /* 0x0000080b0c007388 */ /* 0x000fe20000000800 */
[----:B------:R-:W-:Y:S01]  /*04f0*/  BAR.SYNC.DEFER_BLOCKING 0x0 ;  /* 0x0000000000007b1d */ /* 0x000fe20000010000 */
[C---:B------:R-:W-:Y:S01]  /*0500*/  IMAD.HI R6, R4.reuse, 0x2aaaaaab, RZ ;  /* 0x2aaaaaab04067827 */ /* 0x040fe200078e02ff */
[----:B------:R-:W-:-:S04]  /*0510*/  ISETP.LT.AND P1, PT, R4, 0x300, !P0 ;  /* 0x000003000400780c */ /* 0x000fc80004721270 */
[----:B------:R-:W-:-:S04]  /*0520*/  SHF.R.U32.HI R7, RZ, 0x1f, R6 ;  /* 0x0000001fff077819 */ /* 0x000fc80000011606 */
[----:B------:R-:W-:Y:S02]  /*0530*/  LEA.HI.SX32 R7, R6, R7, 0x1b ;  /* 0x0000000706077211 */ /* 0x000fe400078fdaff */
[----:B------:R-:W-:Y:S02]  /*0540*/  LOP3.LUT R6, R0, 0x80, R5, 0xfe, !PT ;  /* 0x0000008000067812 */ /* 0x000fe400078efe05 */
[----:B------:R-:W-:Y:S01]  /*0550*/  LOP3.LUT R0, R5, 0x80, RZ, 0xfc, !PT ;  /* 0x0000008005007812 */ /* 0x000fe200078efcff */
[----:B------:R-:W-:Y:S01]  /*0560*/  IMAD R9, R7, -0xc0, R4 ;  /* 0xffffff4007097824 */ /* 0x000fe200078e0204 */
[----:B------:R-:W-:-:S03]  /*0570*/  ISETP.LT.AND P0, PT, R6, 0x300, !P0 ;  /* 0x000003000600780c */ /* 0x000fc60004701270 */
[----:B-1----:R-:W-:Y:S01]  /*0580*/  IMAD R10, R9, 0x10, R8 ;  /* 0x00000010090a7824 */ /* 0x002fe200078e0208 */
[----:B------:R-:W-:Y:S01]  /*0590*/  LEA R9, R0, UR4, 0x3 ;  /* 0x0000000400097c11 */ /* 0x000fe2000f8e18ff */
[----:B------:R-:W1:Y:S03]  /*05a0*/  LDS R13, [R13] ;  /* 0x000000000d0d7984 */ /* 0x000e660000000800 */
[----:B------:R-:W-:-:S05]  /*05b0*/  LEA R7, R7, R10, 0xf ;  /* 0x0000000a07077211 */ /* 0x000fca00078e78ff */
[----:B0-----:R-:W-:-:S05]  /*05c0*/  IMAD.WIDE R4, R7, 0x4, R2 ;  /* 0x0000000407047825 */ /* 0x001fca00078e0202 */
[----:B-1----:R0:W-:Y:S02]  /*05d0*/  @P1 STG.E desc[UR6][R4.64], R13 ;  /* 0x0000000d04001986 */ /* 0x0021e4000c101906 */
[----:B0-----:R-:W-:Y:S05]  /*05e0*/  @!P0 EXIT ;  /* 0x000000000000894d */ /* 0x001fea0003800000 */
[----:B------:R-:W1:Y:S01]  /*05f0*/  LDS R9, [R9] ;  /* 0x0000000009097984 */ /* 0x000e620000000800 */
[----:B------:R-:W-:-:S05]  /*0600*/  IMAD.HI R0, R6, 0x2aaaaaab, RZ ;  /* 0x2aaaaaab06007827 */ /* 0x000fca00078e02ff */
[----:B0-----:R-:W-:-:S04]  /*0610*/  SHF.R.U32.HI R5, RZ, 0x1f, R0 ;  /* 0x0000001fff057819 */ /* 0x001fc80000011600 */
[----:B------:R-:W-:-:S05]  /*0620*/  LEA.HI.SX32 R5, R0, R5, 0x1b ;  /* 0x0000000500057211 */ /* 0x000fca00078fdaff */
[----:B------:R-:W-:-:S04]  /*0630*/  IMAD R7, R5, -0xc0, R6 ;  /* 0xffffff4005077824 */ /* 0x000fc800078e0206 */
[----:B------:R-:W-:-:S05]  /*0640*/  IMAD R8, R7, 0x10, R8 ;  /* 0x0000001007087824 */ /* 0x000fca00078e0208 */
[----:B------:R-:W-:-:S05]  /*0650*/  LEA R5, R5, R8, 0xf ;  /* 0x0000000805057211 */ /* 0x000fca00078e78ff */
[----:B------:R-:W-:-:S05]  /*0660*/  IMAD.WIDE R2, R5, 0x4, R2 ;  /* 0x0000000405027825 */ /* 0x000fca00078e0202 */
[----:B-1----:R-:W-:Y:S01]  /*0670*/  STG.E desc[UR6][R2.64], R9 ;  /* 0x0000000902007986 */ /* 0x002fe2000c101906 */
[----:B------:R-:W-:Y:S05]  /*0680*/  EXIT ;  /* 0x000000000000794d */ /* 0x000fea0003800000 */
.L_x_0:
[----:B------:R-:W-:-:S00]  /*0690*/  BRA `(.L_x_0) ;  /* 0xfffffffc00fc7947 */ /* 0x000fc0000383ffff */
[----:B------:R-:W-:-:S00]  /*06a0*/  NOP ;  /* 0x0000000000007918 */ /* 0x000fc00000000000 */
        /* <DEDUP_REMOVED lines=13> */
.L_x_1:


//--------------------- .nv.global.init           --------------------------
	.section	.nv.global.init,"aw",@progbits
.nv.global.init:
	.type		_$_str,@object
	.size		_$_str,(_$_str_$_2 - _$_str)
_$_str:
        /*0000*/ 	.byte	0x5f, 0x5f, 0x43, 0x55, 0x44, 0x41, 0x5f, 0x46, 0x54, 0x5a, 0x00
	.type		_$_str_$_2,@object
	.size		_$_str_$_2,(.L_1 - _$_str_$_2)
_$_str_$_2:
        /*000b*/ 	.byte	0x5f, 0x5f, 0x43, 0x55, 0x44, 0x41, 0x5f, 0x50, 0x52, 0x45, 0x43, 0x5f, 0x53, 0x51, 0x52, 0x54
        /*001b*/ 	.byte	0x00
.L_1:


//--------------------- .nv.shared.triton_poi_fused__native_batch_norm_legit_no_training_relu_8 --------------------------
	.section	.nv.shared.triton_poi_fused__native_batch_norm_legit_no_training_relu_8,"aw",@nobits
	.sectionflags	@""
	.align	16
	.zero		1024


//--------------------- .nv.constant0.triton_poi_fused__native_batch_norm_legit_no_training_relu_8 --------------------------
	.section	.nv.constant0.triton_poi_fused__native_batch_norm_legit_no_training_relu_8,"a",@progbits
	.sectionflags	@""
	.align	4
.nv.constant0.triton_poi_fused__native_batch_norm_legit_no_training_relu_8:
	.zero		584
